//
// Generated by NVIDIA NVVM Compiler
//
// Compiler Build ID: CL-36424714
// Cuda compilation tools, release 13.0, V13.0.88
// Based on NVVM 20.0.0
//

.version 9.0
.target sm_100
.address_size 64

	// .globl	test
.extern .func  (.param .b32 func_retval0) vprintf
(
	.param .b64 vprintf_param_0,
	.param .b64 vprintf_param_1
)
;
.global .align 1 .b8 $str[3] = {37, 100};

.visible .entry test(
	.param .u64 .ptr .align 1 test_param_0,
	.param .u32 test_param_1
)
{
	.local .align 8 .b8 	__local_depot0[8];
	.reg .b64 	%SP;
	.reg .b64 	%SPL;
	.reg .pred 	%p<2>;
	.reg .b32 	%r<8>;
	.reg .b32 	%f<3>;
	.reg .b64 	%rd<9>;

	mov.u64 	%SPL, __local_depot0;
	cvta.local.u64 	%SP, %SPL;
	ld.param.u64 	%rd1, [test_param_0];
	ld.param.u32 	%r2, [test_param_1];
	add.u64 	%rd2, %SP, 0;
	add.u64 	%rd3, %SPL, 0;
	mov.u32 	%r3, %ntid.x;
	mov.u32 	%r4, %ctaid.x;
	mov.u32 	%r5, %tid.x;
	mad.lo.s32 	%r1, %r3, %r4, %r5;
	st.local.u32 	[%rd3], %r2;
	mov.u64 	%rd4, $str;
	cvta.global.u64 	%rd5, %rd4;
	{ // callseq 0, 0
	.param .b64 param0;
	st.param.b64 	[param0], %rd5;
	.param .b64 param1;
	st.param.b64 	[param1], %rd2;
	.param .b32 retval0;
	call.uni (retval0), 
	vprintf, 
	(
	param0, 
	param1
	);
	ld.param.b32 	%r6, [retval0];
	} // callseq 0
	setp.ge.s32 	%p1, %r1, %r2;
	@%p1 bra 	$L__BB0_2;
	cvta.to.global.u64 	%rd6, %rd1;
	mul.wide.s32 	%rd7, %r1, 4;
	add.s64 	%rd8, %rd6, %rd7;
	ld.global.f32 	%f1, [%rd8];
	add.f32 	%f2, %f1, 0f3F800000;
	st.global.f32 	[%rd8], %f2;
$L__BB0_2:
	ret;

}


// ===== COMPILED SASS (sm_100) =====

	.target	sm_100

	.elftype	@"ET_EXEC"


//--------------------- .note.nv.tkinfo           --------------------------
	.section	.note.nv.tkinfo,"",@"SHT_NOTE"
	.sectionflags	@"SHF_NOTE_NV_TKINFO"
	.tkinfo
        /*0018*/ 	.word	0x00000002
        /*0030*/ 	.string	""
        /*0030*/ 	.string	"ptxas"
        /*0030*/ 	.string	"Cuda compilation tools, release 13.0, V13.0.88"
        /*0030*/ 	.string	"Build cuda_13.0.r13.0/compiler.36424714_0"
        /*0030*/ 	.string	"-arch sm_100 -m 64 "



//--------------------- .note.nv.cuinfo           --------------------------
	.section	.note.nv.cuinfo,"",@"SHT_NOTE"
	.sectionflags	@"SHF_NOTE_NV_CUINFO"
        /*0018*/ 	.short	0x0002
        /*001a*/ 	.short	0x0064
        /*001c*/ 	.short	0x0082
	.zero		2


//--------------------- .nv.info                  --------------------------
	.section	.nv.info,"",@"SHT_CUDA_INFO"
	.align	4


	//----- nvinfo : EIATTR_REGCOUNT
	.align		4
        /*0000*/ 	.byte	0x04, 0x2f
        /*0002*/ 	.short	(.L_2 - .L_1)
	.align		4
.L_1:
        /*0004*/ 	.word	index@(test)
        /*0008*/ 	.word	0x00000018


	//----- nvinfo : EIATTR_FRAME_SIZE
	.align		4
.L_2:
        /*000c*/ 	.byte	0x04, 0x11
        /*000e*/ 	.short	(.L_4 - .L_3)
	.align		4
.L_3:
        /*0010*/ 	.word	index@(test)
        /*0014*/ 	.word	0x00000008


	//----- nvinfo : EIATTR_MIN_STACK_SIZE
	.align		4
.L_4:
        /*0018*/ 	.byte	0x04, 0x12
        /*001a*/ 	.short	(.L_6 - .L_5)
	.align		4
.L_5:
        /*001c*/ 	.word	index@(test)
        /*0020*/ 	.word	0x00000008
.L_6:


//--------------------- .nv.compat                --------------------------
	.section	.nv.compat,"",@"SHT_CUDA_COMPAT_INFO"
	.align	4
        /*0000*/ 	.byte	0x02, 0x09, 0x00, 0x00, 0x02, 0x02, 0x01, 0x00, 0x02, 0x05, 0x05, 0x00, 0x03, 0x07, 0x01, 0x01
        /*0010*/ 	.byte	0x02, 0x03, 0x00, 0x00, 0x02, 0x06, 0x01, 0x00, 0x04, 0x0b, 0x08, 0x00, 0x09, 0x00, 0x00, 0x00
        /*0020*/ 	.byte	0x00, 0x00, 0x00, 0x00


//--------------------- .nv.info.test             --------------------------
	.section	.nv.info.test,"",@"SHT_CUDA_INFO"
	.sectionflags	@""
	.align	4


	//----- nvinfo : EIATTR_CUDA_API_VERSION
	.align		4
        /*0000*/ 	.byte	0x04, 0x37
        /*0002*/ 	.short	(.L_8 - .L_7)
.L_7:
        /*0004*/ 	.word	0x00000082


	//----- nvinfo : EIATTR_KPARAM_INFO
	.align		4
.L_8:
        /*0008*/ 	.byte	0x04, 0x17
        /*000a*/ 	.short	(.L_10 - .L_9)
.L_9:
        /*000c*/ 	.word	0x00000000
        /*0010*/ 	.short	0x0001
        /*0012*/ 	.short	0x0008
        /*0014*/ 	.byte	0x00, 0xf0, 0x11, 0x00


	//----- nvinfo : EIATTR_KPARAM_INFO
	.align		4
.L_10:
        /*0018*/ 	.byte	0x04, 0x17
        /*001a*/ 	.short	(.L_12 - .L_11)
.L_11:
        /*001c*/ 	.word	0x00000000
        /*0020*/ 	.short	0x0000
        /*0022*/ 	.short	0x0000
        /*0024*/ 	.byte	0x00, 0xf5, 0x21, 0x00


	//----- nvinfo : EIATTR_SPARSE_MMA_MASK
	.align		4
.L_12:
        /*0028*/ 	.byte	0x03, 0x50
        /*002a*/ 	.short	0x0000


	//----- nvinfo : EIATTR_MAXREG_COUNT
	.align		4
        /*002c*/ 	.byte	0x03, 0x1b
        /*002e*/ 	.short	0x00ff


	//----- nvinfo : EIATTR_EXTERNS
	.align		4
        /*0030*/ 	.byte	0x04, 0x0f
        /*0032*/ 	.short	(.L_14 - .L_13)


	//   ....[0]....
	.align		4
.L_13:
        /*0034*/ 	.word	index@(vprintf)


	//----- nvinfo : EIATTR_MERCURY_ISA_VERSION
	.align		4
.L_14:
        /*0038*/ 	.byte	0x03, 0x5f
        /*003a*/ 	.short	0x0101


	//----- nvinfo : EIATTR_VRC_CTA_INIT_COUNT
	.align		4
        /*003c*/ 	.byte	0x02, 0x4a
	.zero		1
	.zero		1


	//----- nvinfo : EIATTR_SYSCALL_OFFSETS
	.align		4
        /*0040*/ 	.byte	0x04, 0x46
        /*0042*/ 	.short	(.L_16 - .L_15)


	//   ....[0]....
.L_15:
        /*0044*/ 	.word	0x00000120


	//----- nvinfo : EIATTR_EXIT_INSTR_OFFSETS
	.align		4
.L_16:
        /*0048*/ 	.byte	0x04, 0x1c
        /*004a*/ 	.short	(.L_18 - .L_17)


	//   ....[0]....
.L_17:
        /*004c*/ 	.word	0x00000150


	//   ....[1]....
        /*0050*/ 	.word	0x000001c0


	//----- nvinfo : EIATTR_CRS_STACK_SIZE
	.align		4
.L_18:
        /*0054*/ 	.byte	0x04, 0x1e
        /*0056*/ 	.short	(.L_20 - .L_19)
.L_19:
        /*0058*/ 	.word	0x00000000


	//----- nvinfo : EIATTR_CBANK_PARAM_SIZE
	.align		4
.L_20:
        /*005c*/ 	.byte	0x03, 0x19
        /*005e*/ 	.short	0x000c


	//----- nvinfo : EIATTR_PARAM_CBANK
	.align		4
        /*0060*/ 	.byte	0x04, 0x0a
        /*0062*/ 	.short	(.L_22 - .L_21)
	.align		4
.L_21:
        /*0064*/ 	.word	index@(.nv.constant0.test)
        /*0068*/ 	.short	0x0380
        /*006a*/ 	.short	0x000c


	//----- nvinfo : EIATTR_SW_WAR
	.align		4
.L_22:
        /*006c*/ 	.byte	0x04, 0x36
        /*006e*/ 	.short	(.L_24 - .L_23)
.L_23:
        /*0070*/ 	.word	0x00000008
.L_24:


//--------------------- .nv.callgraph             --------------------------
	.section	.nv.callgraph,"",@"SHT_CUDA_CALLGRAPH"
	.align	4
	.sectionentsize	8
	.align		4
        /*0000*/ 	.word	0x00000000
	.align		4
        /*0004*/ 	.word	0xffffffff
	.align		4
        /*0008*/ 	.word	index@(test)
	.align		4
        /*000c*/ 	.word	index@(vprintf)
	.align		4
        /*0010*/ 	.word	0x00000000
	.align		4
        /*0014*/ 	.word	0xfffffffe
	.align		4
        /*0018*/ 	.word	0x00000000
	.align		4
        /*001c*/ 	.word	0xfffffffd
	.align		4
        /*0020*/ 	.word	0x00000000
	.align		4
        /*0024*/ 	.word	0xfffffffc


//--------------------- .nv.constant4             --------------------------
	.section	.nv.constant4,"a",@progbits
	.align	8
	.align		8
.nv.constant4:
        /*0000*/ 	.dword	vprintf
	.align		8
        /*0008*/ 	.dword	$str


//--------------------- .text.test                --------------------------
	.section	.text.test,"ax",@progbits
	.align	128
        .global         test
        .type           test,@function
        .size           test,(.L_x_2 - test)
        .other          test,@"STO_CUDA_ENTRY STV_DEFAULT"
test:
.text.test:
[----:B------:R-:W0:Y:S08]  /*0000*/  LDC R1, c[0x0][0x37c] ;  /* 0x0000df00ff017b82 */ /* 0x000e300000000800 */
[----:B------:R-:W1:Y:S01]  /*0010*/  LDC R10, c[0x0][0x388] ;  /* 0x0000e200ff0a7b82 */ /* 0x000e620000000800 */
[----:B------:R-:W2:Y:S01]  /*0020*/  S2R R2, SR_CTAID.X ;  /* 0x0000000000027919 */ /* 0x000ea20000002500 */
[----:B0-----:R-:W-:Y:S01]  /*0030*/  VIADD R1, R1, 0xfffffff8 ;  /* 0xfffffff801017836 */ /* 0x001fe20000000000 */
[----:B------:R-:W-:Y:S01]  /*0040*/  MOV R0, 0x0 ;  /* 0x0000000000007802 */ /* 0x000fe20000000f00 */
[----:B------:R-:W0:Y:S01]  /*0050*/  LDCU UR4, c[0x0][0x2f8] ;  /* 0x00005f00ff0477ac */ /* 0x000e220008000800 */
[----:B------:R-:W2:Y:S03]  /*0060*/  S2R R3, SR_TID.X ;  /* 0x0000000000037919 */ /* 0x000ea60000002100 */
[----:B------:R3:W4:Y:S01]  /*0070*/  LDC.64 R8, c[0x4][R0] ;  /* 0x0100000000087b82 */ /* 0x0007220000000a00 */
[----:B------:R-:W5:Y:S01]  /*0080*/  LDCU UR5, c[0x0][0x2fc] ;  /* 0x00005f80ff0577ac */ /* 0x000f620008000800 */
[----:B------:R-:W2:Y:S01]  /*0090*/  LDCU UR6, c[0x0][0x360] ;  /* 0x00006c00ff0677ac */ /* 0x000ea20008000800 */
[----:B------:R-:W3:Y:S01]  /*00a0*/  LDCU.64 UR8, c[0x4][0x8] ;  /* 0x01000100ff0877ac */ /* 0x000ee20008000a00 */
[----:B0-----:R-:W-:Y:S01]  /*00b0*/  IADD3 R6, P0, PT, R1, UR4, RZ ;  /* 0x0000000401067c10 */ /* 0x001fe2000ff1e0ff */
[----:B-1----:R0:W-:Y:S03]  /*00c0*/  STL [R1], R10 ;  /* 0x0000000a01007387 */ /* 0x0021e60000100800 */
[----:B-----5:R-:W-:Y:S01]  /*00d0*/  IADD3.X R7, PT, PT, RZ, UR5, RZ, P0, !PT ;  /* 0x00000005ff077c10 */ /* 0x020fe200087fe4ff */
[----:B---3--:R-:W-:Y:S01]  /*00e0*/  IMAD.U32 R4, RZ, RZ, UR8 ;  /* 0x00000008ff047e24 */ /* 0x008fe2000f8e00ff */
[----:B------:R-:W-:Y:S01]  /*00f0*/  MOV R5, UR9 ;  /* 0x0000000900057c02 */ /* 0x000fe20008000f00 */
[----:B0-2---:R-:W-:-:S07]  /*0100*/  IMAD R2, R2, UR6, R3 ;  /* 0x0000000602027c24 */ /* 0x005fce000f8e0203 */
[----:B------:R-:W-:-:S07]  /*0110*/  LEPC R20, `(.L_x_0) ;  /* 0x000000001014794e */ /* 0x000fce0000000000 */
[----:B----4-:R-:W-:Y:S05]  /*0120*/  CALL.ABS.NOINC R8 ;  /* 0x0000000008007343 */ /* 0x010fea0003c00000 */
.L_x_0:
[----:B------:R-:W0:Y:S02]  /*0130*/  LDCU UR4, c[0x0][0x388] ;  /* 0x00007100ff0477ac */ /* 0x000e240008000800 */
[----:B0-----:R-:W-:-:S13]  /*0140*/  ISETP.GE.AND P0, PT, R2, UR4, PT ;  /* 0x0000000402007c0c */ /* 0x001fda000bf06270 */
[----:B------:R-:W-:Y:S05]  /*0150*/  @P0 EXIT ;  /* 0x000000000000094d */ /* 0x000fea0003800000 */
[----:B------:R-:W0:Y:S01]  /*0160*/  LDC.64 R4, c[0x0][0x380] ;  /* 0x0000e000ff047b82 */ /* 0x000e220000000a00 */
[----:B------:R-:W1:Y:S01]  /*0170*/  LDCU.64 UR4, c[0x0][0x358] ;  /* 0x00006b00ff0477ac */ /* 0x000e620008000a00 */
[----:B0-----:R-:W-:-:S05]  /*0180*/  IMAD.WIDE R2, R2, 0x4, R4 ;  /* 0x0000000402027825 */ /* 0x001fca00078e0204 */
[----:B-1----:R-:W2:Y:S02]  /*0190*/  LDG.E R0, desc[UR4][R2.64] ;  /* 0x0000000402007981 */ /* 0x002ea4000c1e1900 */
[----:B--2---:R-:W-:-:S05]  /*01a0*/  FADD R5, R0, 1 ;  /* 0x3f80000000057421 */ /* 0x004fca0000000000 */
[----:B------:R-:W-:Y:S01]  /*01b0*/  STG.E desc[UR4][R2.64], R5 ;  /* 0x0000000502007986 */ /* 0x000fe2000c101904 */
[----:B------:R-:W-:Y:S05]  /*01c0*/  EXIT ;  /* 0x000000000000794d */ /* 0x000fea0003800000 */
.L_x_1:
[----:B------:R-:W-:-:S00]  /*01d0*/  BRA `(.L_x_1) ;  /* 0xfffffffc00fc7947 */ /* 0x000fc0000383ffff */
[----:B------:R-:W-:-:S00]  /*01e0*/  NOP ;  /* 0x0000000000007918 */ /* 0x000fc00000000000 */
        /* <DEDUP_REMOVED lines=9> */
.L_x_2:


//--------------------- .nv.global.init           --------------------------
	.section	.nv.global.init,"aw",@progbits
.nv.global.init:
	.type		$str,@object
	.size		$str,(.L_0 - $str)
$str:
        /*0000*/ 	.byte	0x25, 0x64, 0x00
.L_0:


//--------------------- .nv.shared.reserved.0     --------------------------
	.section	.nv.shared.reserved.0,"aw",@nobits
	.weak		__nv_reservedSMEM_offset_0_alias
	.size		__nv_reservedSMEM_offset_0_alias, 0, 64
	.other		__nv_reservedSMEM_offset_0_alias,@"STO_CUDA_RESERVED_SHARED STV_DEFAULT"
__nv_reservedSMEM_offset_0_alias:
	.zero		0
	.zero		64


//--------------------- .nv.constant0.test        --------------------------
	.section	.nv.constant0.test,"a",@progbits
	.sectionflags	@""
	.align	4
.nv.constant0.test:
	.zero		908


//--------------------- SYMBOLS --------------------------

	.type		.nv.reservedSmem.offset0,@object
	.size		.nv.reservedSmem.offset0,0x4
	.type		vprintf,@function
